.version 6.5
.target sm_30
.address_size 64

.visible .entry bar_sync()
{
    .reg .u32 	    temp_32;
    bar.sync temp_32;
	ret;
}


// ===== COMPILED SASS (sm_100) =====

	.target	sm_100

	.elftype	@"ET_EXEC"


//--------------------- .note.nv.tkinfo           --------------------------
	.section	.note.nv.tkinfo,"",@"SHT_NOTE"
	.sectionflags	@"SHF_NOTE_NV_TKINFO"
	.tkinfo
        /*0018*/ 	.word	0x00000002
        /*0030*/ 	.string	""
        /*0030*/ 	.string	"ptxas"
        /*0030*/ 	.string	"Cuda compilation tools, release 13.0, V13.0.88"
        /*0030*/ 	.string	"Build cuda_13.0.r13.0/compiler.36424714_0"
        /*0030*/ 	.string	"-arch sm_100 "



//--------------------- .note.nv.cuinfo           --------------------------
	.section	.note.nv.cuinfo,"",@"SHT_NOTE"
	.sectionflags	@"SHF_NOTE_NV_CUINFO"
        /*0018*/ 	.short	0x0002
        /*001a*/ 	.short	0x001e
        /*001c*/ 	.short	0x0082
	.zero		2


//--------------------- .nv.info                  --------------------------
	.section	.nv.info,"",@"SHT_CUDA_INFO"
	.align	4


	//----- nvinfo : EIATTR_REGCOUNT
	.align		4
        /*0000*/ 	.byte	0x04, 0x2f
        /*0002*/ 	.short	(.L_1 - .L_0)
	.align		4
.L_0:
        /*0004*/ 	.word	index@(bar_sync)
        /*0008*/ 	.word	0x00000004


	//----- nvinfo : EIATTR_FRAME_SIZE
	.align		4
.L_1:
        /*000c*/ 	.byte	0x04, 0x11
        /*000e*/ 	.short	(.L_3 - .L_2)
	.align		4
.L_2:
        /*0010*/ 	.word	index@(bar_sync)
        /*0014*/ 	.word	0x00000000


	//----- nvinfo : EIATTR_MIN_STACK_SIZE
	.align		4
.L_3:
        /*0018*/ 	.byte	0x04, 0x12
        /*001a*/ 	.short	(.L_5 - .L_4)
	.align		4
.L_4:
        /*001c*/ 	.word	index@(bar_sync)
        /*0020*/ 	.word	0x00000000
.L_5:


//--------------------- .nv.compat                --------------------------
	.section	.nv.compat,"",@"SHT_CUDA_COMPAT_INFO"
	.align	4
        /*0000*/ 	.byte	0x02, 0x09, 0x00, 0x00, 0x02, 0x02, 0x01, 0x00, 0x02, 0x05, 0x05, 0x00, 0x03, 0x07, 0x01, 0x01
        /*0010*/ 	.byte	0x02, 0x03, 0x00, 0x00, 0x02, 0x06, 0x01, 0x00, 0x04, 0x0b, 0x08, 0x00, 0x09, 0x00, 0x00, 0x00
        /*0020*/ 	.byte	0x00, 0x00, 0x00, 0x00


//--------------------- .nv.info.bar_sync         --------------------------
	.section	.nv.info.bar_sync,"",@"SHT_CUDA_INFO"
	.sectionflags	@""
	.align	4


	//----- nvinfo : EIATTR_CUDA_API_VERSION
	.align		4
        /*0000*/ 	.byte	0x04, 0x37
        /*0002*/ 	.short	(.L_7 - .L_6)
.L_6:
        /*0004*/ 	.word	0x00000082


	//----- nvinfo : EIATTR_SPARSE_MMA_MASK
	.align		4
.L_7:
        /*0008*/ 	.byte	0x03, 0x50
        /*000a*/ 	.short	0x0000


	//----- nvinfo : EIATTR_MAXREG_COUNT
	.align		4
        /*000c*/ 	.byte	0x03, 0x1b
        /*000e*/ 	.short	0x00ff


	//----- nvinfo : EIATTR_NUM_BARRIERS
	.align		4
        /*0010*/ 	.byte	0x02, 0x4c
        /*0012*/ 	.byte	0x10
	.zero		1


	//----- nvinfo : EIATTR_MERCURY_ISA_VERSION
	.align		4
        /*0014*/ 	.byte	0x03, 0x5f
        /*0016*/ 	.short	0x0101


	//----- nvinfo : EIATTR_VRC_CTA_INIT_COUNT
	.align		4
        /*0018*/ 	.byte	0x02, 0x4a
	.zero		1
	.zero		1


	//----- nvinfo : EIATTR_EXIT_INSTR_OFFSETS
	.align		4
        /*001c*/ 	.byte	0x04, 0x1c
        /*001e*/ 	.short	(.L_9 - .L_8)


	//   ....[0]....
.L_8:
        /*0020*/ 	.word	0x00000020


	//----- nvinfo : EIATTR_SW_WAR
	.align		4
.L_9:
        /*0024*/ 	.byte	0x04, 0x36
        /*0026*/ 	.short	(.L_11 - .L_10)
.L_10:
        /*0028*/ 	.word	0x00000008
.L_11:


//--------------------- .nv.callgraph             --------------------------
	.section	.nv.callgraph,"",@"SHT_CUDA_CALLGRAPH"
	.align	4
	.sectionentsize	8
	.align		4
        /*0000*/ 	.word	0x00000000
	.align		4
        /*0004*/ 	.word	0xffffffff
	.align		4
        /*0008*/ 	.word	0x00000000
	.align		4
        /*000c*/ 	.word	0xfffffffe
	.align		4
        /*0010*/ 	.word	0x00000000
	.align		4
        /*0014*/ 	.word	0xfffffffd
	.align		4
        /*0018*/ 	.word	0x00000000
	.align		4
        /*001c*/ 	.word	0xfffffffc


//--------------------- .text.bar_sync            --------------------------
	.section	.text.bar_sync,"ax",@progbits
	.align	128
        .global         bar_sync
        .type           bar_sync,@function
        .size           bar_sync,(.L_x_1 - bar_sync)
        .other          bar_sync,@"STO_CUDA_ENTRY STV_DEFAULT"
bar_sync:
.text.bar_sync:
[----:B------:R-:W-:Y:S08]  /*0000*/  LDC R1, c[0x0][0x37c] ;  /* 0x0000df00ff017b82 */ /* 0x000ff00000000800 */
[----:B------:R-:W-:Y:S06]  /*0010*/  BAR.SYNC.DEFER_BLOCKING R0 ;  /* 0x000000000000751d */ /* 0x000fec0000010000 */
[----:B------:R-:W-:Y:S05]  /*0020*/  EXIT ;  /* 0x000000000000794d */ /* 0x000fea0003800000 */
.L_x_0:
[----:B------:R-:W-:-:S00]  /*0030*/  BRA `(.L_x_0) ;  /* 0xfffffffc00fc7947 */ /* 0x000fc0000383ffff */
[----:B------:R-:W-:-:S00]  /*0040*/  NOP ;  /* 0x0000000000007918 */ /* 0x000fc00000000000 */
        /* <DEDUP_REMOVED lines=11> */
.L_x_1:


//--------------------- .nv.shared.reserved.0     --------------------------
	.section	.nv.shared.reserved.0,"aw",@nobits
	.weak		__nv_reservedSMEM_offset_0_alias
	.size		__nv_reservedSMEM_offset_0_alias, 0, 64
	.other		__nv_reservedSMEM_offset_0_alias,@"STO_CUDA_RESERVED_SHARED STV_DEFAULT"
__nv_reservedSMEM_offset_0_alias:
	.zero		0
	.zero		64


//--------------------- .nv.constant0.bar_sync    --------------------------
	.section	.nv.constant0.bar_sync,"a",@progbits
	.sectionflags	@""
	.align	4
.nv.constant0.bar_sync:
	.zero		896


//--------------------- SYMBOLS --------------------------

	.type		.nv.reservedSmem.offset0,@object
	.size		.nv.reservedSmem.offset0,0x4
